//
// Generated by NVIDIA NVVM Compiler
//
// Compiler Build ID: CL-36424714
// Cuda compilation tools, release 13.0, V13.0.88
// Based on NVVM 20.0.0
//

.version 9.0
.target sm_100
.address_size 64

	// .globl	_Z10stencil_ldPiS_
// _ZZ10stencil_ldPiS_E4temp has been demoted

.visible .entry _Z10stencil_ldPiS_(
	.param .u64 .ptr .align 1 _Z10stencil_ldPiS__param_0,
	.param .u64 .ptr .align 1 _Z10stencil_ldPiS__param_1
)
{
	.reg .pred 	%p<2>;
	.reg .b32 	%r<24>;
	.reg .b64 	%rd<9>;
	// demoted variable
	.shared .align 4 .b8 _ZZ10stencil_ldPiS_E4temp[36];
	ld.param.u64 	%rd3, [_Z10stencil_ldPiS__param_0];
	ld.param.u64 	%rd2, [_Z10stencil_ldPiS__param_1];
	cvta.to.global.u64 	%rd4, %rd3;
	mov.u32 	%r3, %tid.x;
	mov.u32 	%r4, %ctaid.x;
	mov.u32 	%r5, %ntid.x;
	mad.lo.s32 	%r1, %r4, %r5, %r3;
	mul.wide.s32 	%rd5, %r1, 4;
	add.s64 	%rd1, %rd4, %rd5;
	ld.global.u32 	%r6, [%rd1];
	shl.b32 	%r7, %r3, 2;
	mov.u32 	%r8, _ZZ10stencil_ldPiS_E4temp;
	add.s32 	%r2, %r8, %r7;
	st.shared.u32 	[%r2+12], %r6;
	setp.gt.u32 	%p1, %r3, 2;
	@%p1 bra 	$L__BB0_2;
	ld.global.u32 	%r9, [%rd1+-12];
	st.shared.u32 	[%r2], %r9;
	ld.global.u32 	%r10, [%rd1+12];
	st.shared.u32 	[%r2+24], %r10;
$L__BB0_2:
	bar.sync 	0;
	ld.shared.u32 	%r11, [%r2];
	ld.shared.u32 	%r12, [%r2+4];
	add.s32 	%r13, %r12, %r11;
	ld.shared.u32 	%r14, [%r2+8];
	add.s32 	%r15, %r14, %r13;
	ld.shared.u32 	%r16, [%r2+12];
	add.s32 	%r17, %r16, %r15;
	ld.shared.u32 	%r18, [%r2+16];
	add.s32 	%r19, %r18, %r17;
	ld.shared.u32 	%r20, [%r2+20];
	add.s32 	%r21, %r20, %r19;
	ld.shared.u32 	%r22, [%r2+24];
	add.s32 	%r23, %r22, %r21;
	cvta.to.global.u64 	%rd6, %rd2;
	add.s64 	%rd8, %rd6, %rd5;
	st.global.u32 	[%rd8], %r23;
	ret;

}


// ===== COMPILED SASS (sm_100) =====

	.target	sm_100

	.elftype	@"ET_EXEC"


//--------------------- .note.nv.tkinfo           --------------------------
	.section	.note.nv.tkinfo,"",@"SHT_NOTE"
	.sectionflags	@"SHF_NOTE_NV_TKINFO"
	.tkinfo
        /*0018*/ 	.word	0x00000002
        /*0030*/ 	.string	""
        /*0030*/ 	.string	"ptxas"
        /*0030*/ 	.string	"Cuda compilation tools, release 13.0, V13.0.88"
        /*0030*/ 	.string	"Build cuda_13.0.r13.0/compiler.36424714_0"
        /*0030*/ 	.string	"-arch sm_100 -m 64 "



//--------------------- .note.nv.cuinfo           --------------------------
	.section	.note.nv.cuinfo,"",@"SHT_NOTE"
	.sectionflags	@"SHF_NOTE_NV_CUINFO"
        /*0018*/ 	.short	0x0002
        /*001a*/ 	.short	0x0064
        /*001c*/ 	.short	0x0082
	.zero		2


//--------------------- .nv.info                  --------------------------
	.section	.nv.info,"",@"SHT_CUDA_INFO"
	.align	4


	//----- nvinfo : EIATTR_REGCOUNT
	.align		4
        /*0000*/ 	.byte	0x04, 0x2f
        /*0002*/ 	.short	(.L_1 - .L_0)
	.align		4
.L_0:
        /*0004*/ 	.word	index@(_Z10stencil_ldPiS_)
        /*0008*/ 	.word	0x00000011


	//----- nvinfo : EIATTR_FRAME_SIZE
	.align		4
.L_1:
        /*000c*/ 	.byte	0x04, 0x11
        /*000e*/ 	.short	(.L_3 - .L_2)
	.align		4
.L_2:
        /*0010*/ 	.word	index@(_Z10stencil_ldPiS_)
        /*0014*/ 	.word	0x00000000


	//----- nvinfo : EIATTR_MIN_STACK_SIZE
	.align		4
.L_3:
        /*0018*/ 	.byte	0x04, 0x12
        /*001a*/ 	.short	(.L_5 - .L_4)
	.align		4
.L_4:
        /*001c*/ 	.word	index@(_Z10stencil_ldPiS_)
        /*0020*/ 	.word	0x00000000
.L_5:


//--------------------- .nv.compat                --------------------------
	.section	.nv.compat,"",@"SHT_CUDA_COMPAT_INFO"
	.align	4
        /*0000*/ 	.byte	0x02, 0x09, 0x00, 0x00, 0x02, 0x02, 0x01, 0x00, 0x02, 0x05, 0x05, 0x00, 0x03, 0x07, 0x01, 0x01
        /*0010*/ 	.byte	0x02, 0x03, 0x00, 0x00, 0x02, 0x06, 0x01, 0x00, 0x04, 0x0b, 0x08, 0x00, 0x09, 0x00, 0x00, 0x00
        /*0020*/ 	.byte	0x00, 0x00, 0x00, 0x00


//--------------------- .nv.info._Z10stencil_ldPiS_ --------------------------
	.section	.nv.info._Z10stencil_ldPiS_,"",@"SHT_CUDA_INFO"
	.sectionflags	@""
	.align	4


	//----- nvinfo : EIATTR_CUDA_API_VERSION
	.align		4
        /*0000*/ 	.byte	0x04, 0x37
        /*0002*/ 	.short	(.L_7 - .L_6)
.L_6:
        /*0004*/ 	.word	0x00000082


	//----- nvinfo : EIATTR_KPARAM_INFO
	.align		4
.L_7:
        /*0008*/ 	.byte	0x04, 0x17
        /*000a*/ 	.short	(.L_9 - .L_8)
.L_8:
        /*000c*/ 	.word	0x00000000
        /*0010*/ 	.short	0x0001
        /*0012*/ 	.short	0x0008
        /*0014*/ 	.byte	0x00, 0xf5, 0x21, 0x00


	//----- nvinfo : EIATTR_KPARAM_INFO
	.align		4
.L_9:
        /*0018*/ 	.byte	0x04, 0x17
        /*001a*/ 	.short	(.L_11 - .L_10)
.L_10:
        /*001c*/ 	.word	0x00000000
        /*0020*/ 	.short	0x0000
        /*0022*/ 	.short	0x0000
        /*0024*/ 	.byte	0x00, 0xf5, 0x21, 0x00


	//----- nvinfo : EIATTR_SPARSE_MMA_MASK
	.align		4
.L_11:
        /*0028*/ 	.byte	0x03, 0x50
        /*002a*/ 	.short	0x0000


	//----- nvinfo : EIATTR_MAXREG_COUNT
	.align		4
        /*002c*/ 	.byte	0x03, 0x1b
        /*002e*/ 	.short	0x00ff


	//----- nvinfo : EIATTR_NUM_BARRIERS
	.align		4
        /*0030*/ 	.byte	0x02, 0x4c
        /*0032*/ 	.byte	0x01
	.zero		1


	//----- nvinfo : EIATTR_MERCURY_ISA_VERSION
	.align		4
        /*0034*/ 	.byte	0x03, 0x5f
        /*0036*/ 	.short	0x0101


	//----- nvinfo : EIATTR_VRC_CTA_INIT_COUNT
	.align		4
        /*0038*/ 	.byte	0x02, 0x4a
	.zero		1
	.zero		1


	//----- nvinfo : EIATTR_EXIT_INSTR_OFFSETS
	.align		4
        /*003c*/ 	.byte	0x04, 0x1c
        /*003e*/ 	.short	(.L_13 - .L_12)


	//   ....[0]....
.L_12:
        /*0040*/ 	.word	0x00000210


	//----- nvinfo : EIATTR_CBANK_PARAM_SIZE
	.align		4
.L_13:
        /*0044*/ 	.byte	0x03, 0x19
        /*0046*/ 	.short	0x0010


	//----- nvinfo : EIATTR_PARAM_CBANK
	.align		4
        /*0048*/ 	.byte	0x04, 0x0a
        /*004a*/ 	.short	(.L_15 - .L_14)
	.align		4
.L_14:
        /*004c*/ 	.word	index@(.nv.constant0._Z10stencil_ldPiS_)
        /*0050*/ 	.short	0x0380
        /*0052*/ 	.short	0x0010


	//----- nvinfo : EIATTR_SW_WAR
	.align		4
.L_15:
        /*0054*/ 	.byte	0x04, 0x36
        /*0056*/ 	.short	(.L_17 - .L_16)
.L_16:
        /*0058*/ 	.word	0x00000008
.L_17:


//--------------------- .nv.callgraph             --------------------------
	.section	.nv.callgraph,"",@"SHT_CUDA_CALLGRAPH"
	.align	4
	.sectionentsize	8
	.align		4
        /*0000*/ 	.word	0x00000000
	.align		4
        /*0004*/ 	.word	0xffffffff
	.align		4
        /*0008*/ 	.word	0x00000000
	.align		4
        /*000c*/ 	.word	0xfffffffe
	.align		4
        /*0010*/ 	.word	0x00000000
	.align		4
        /*0014*/ 	.word	0xfffffffd
	.align		4
        /*0018*/ 	.word	0x00000000
	.align		4
        /*001c*/ 	.word	0xfffffffc


//--------------------- .text._Z10stencil_ldPiS_  --------------------------
	.section	.text._Z10stencil_ldPiS_,"ax",@progbits
	.align	128
        .global         _Z10stencil_ldPiS_
        .type           _Z10stencil_ldPiS_,@function
        .size           _Z10stencil_ldPiS_,(.L_x_1 - _Z10stencil_ldPiS_)
        .other          _Z10stencil_ldPiS_,@"STO_CUDA_ENTRY STV_DEFAULT"
_Z10stencil_ldPiS_:
.text._Z10stencil_ldPiS_:
[----:B------:R-:W-:Y:S01]  /*0000*/  LDC R1, c[0x0][0x37c] ;  /* 0x0000df00ff017b82 */ /* 0x000fe20000000800 */
[----:B------:R-:W0:Y:S07]  /*0010*/  S2R R7, SR_TID.X ;  /* 0x0000000000077919 */ /* 0x000e2e0000002100 */
[----:B------:R-:W1:Y:S01]  /*0020*/  S2UR UR4, SR_CTAID.X ;  /* 0x00000000000479c3 */ /* 0x000e620000002500 */
[----:B------:R-:W2:Y:S07]  /*0030*/  LDCU.64 UR6, c[0x0][0x358] ;  /* 0x00006b00ff0677ac */ /* 0x000eae0008000a00 */
[----:B------:R-:W1:Y:S08]  /*0040*/  LDC R0, c[0x0][0x360] ;  /* 0x0000d800ff007b82 */ /* 0x000e700000000800 */
[----:B------:R-:W3:Y:S01]  /*0050*/  LDC.64 R2, c[0x0][0x380] ;  /* 0x0000e000ff027b82 */ /* 0x000ee20000000a00 */
[----:B0-----:R-:W-:Y:S01]  /*0060*/  ISETP.GT.U32.AND P0, PT, R7, 0x2, PT ;  /* 0x000000020700780c */ /* 0x001fe20003f04070 */
[----:B-1----:R-:W-:-:S04]  /*0070*/  IMAD R5, R0, UR4, R7 ;  /* 0x0000000400057c24 */ /* 0x002fc8000f8e0207 */
[----:B---3--:R-:W-:-:S05]  /*0080*/  IMAD.WIDE R2, R5, 0x4, R2 ;  /* 0x0000000405027825 */ /* 0x008fca00078e0202 */
[----:B--2---:R-:W2:Y:S04]  /*0090*/  LDG.E R0, desc[UR6][R2.64] ;  /* 0x0000000602007981 */ /* 0x004ea8000c1e1900 */
[----:B------:R-:W3:Y:S04]  /*00a0*/  @!P0 LDG.E R4, desc[UR6][R2.64+-0xc] ;  /* 0xfffff40602048981 */ /* 0x000ee8000c1e1900 */
[----:B------:R0:W4:Y:S01]  /*00b0*/  @!P0 LDG.E R6, desc[UR6][R2.64+0xc] ;  /* 0x00000c0602068981 */ /* 0x000122000c1e1900 */
[----:B------:R-:W1:Y:S01]  /*00c0*/  S2UR UR5, SR_CgaCtaId ;  /* 0x00000000000579c3 */ /* 0x000e620000008800 */
[----:B------:R-:W-:-:S07]  /*00d0*/  UMOV UR4, 0x400 ;  /* 0x0000040000047882 */ /* 0x000fce0000000000 */
[----:B0-----:R-:W0:Y:S01]  /*00e0*/  LDC.64 R2, c[0x0][0x388] ;  /* 0x0000e200ff027b82 */ /* 0x001e220000000a00 */
[----:B-1----:R-:W-:-:S06]  /*00f0*/  ULEA UR4, UR5, UR4, 0x18 ;  /* 0x0000000405047291 */ /* 0x002fcc000f8ec0ff */
[----:B------:R-:W-:Y:S01]  /*0100*/  LEA R7, R7, UR4, 0x2 ;  /* 0x0000000407077c11 */ /* 0x000fe2000f8e10ff */
[----:B0-----:R-:W-:-:S04]  /*0110*/  IMAD.WIDE R2, R5, 0x4, R2 ;  /* 0x0000000405027825 */ /* 0x001fc800078e0202 */
[----:B--2---:R-:W-:Y:S04]  /*0120*/  STS [R7+0xc], R0 ;  /* 0x00000c0007007388 */ /* 0x004fe80000000800 */
[----:B---3--:R-:W-:Y:S04]  /*0130*/  @!P0 STS [R7], R4 ;  /* 0x0000000407008388 */ /* 0x008fe80000000800 */
[----:B----4-:R-:W-:Y:S01]  /*0140*/  @!P0 STS [R7+0x18], R6 ;  /* 0x0000180607008388 */ /* 0x010fe20000000800 */
[----:B------:R-:W-:Y:S06]  /*0150*/  BAR.SYNC.DEFER_BLOCKING 0x0 ;  /* 0x0000000000007b1d */ /* 0x000fec0000010000 */
[----:B------:R-:W-:Y:S04]  /*0160*/  LDS R8, [R7] ;  /* 0x0000000007087984 */ /* 0x000fe80000000800 */
[----:B------:R-:W-:Y:S04]  /*0170*/  LDS R9, [R7+0x4] ;  /* 0x0000040007097984 */ /* 0x000fe80000000800 */
[----:B------:R-:W0:Y:S04]  /*0180*/  LDS R10, [R7+0x8] ;  /* 0x00000800070a7984 */ /* 0x000e280000000800 */
[----:B------:R-:W-:Y:S04]  /*0190*/  LDS R11, [R7+0xc] ;  /* 0x00000c00070b7984 */ /* 0x000fe80000000800 */
[----:B------:R-:W1:Y:S04]  /*01a0*/  LDS R12, [R7+0x10] ;  /* 0x00001000070c7984 */ /* 0x000e680000000800 */
[----:B------:R-:W-:Y:S04]  /*01b0*/  LDS R13, [R7+0x14] ;  /* 0x00001400070d7984 */ /* 0x000fe80000000800 */
[----:B------:R-:W2:Y:S01]  /*01c0*/  LDS R14, [R7+0x18] ;  /* 0x00001800070e7984 */ /* 0x000ea20000000800 */
[----:B0-----:R-:W-:-:S04]  /*01d0*/  IADD3 R8, PT, PT, R10, R9, R8 ;  /* 0x000000090a087210 */ /* 0x001fc80007ffe008 */
[----:B-1----:R-:W-:-:S04]  /*01e0*/  IADD3 R8, PT, PT, R12, R11, R8 ;  /* 0x0000000b0c087210 */ /* 0x002fc80007ffe008 */
[----:B--2---:R-:W-:-:S05]  /*01f0*/  IADD3 R13, PT, PT, R14, R13, R8 ;  /* 0x0000000d0e0d7210 */ /* 0x004fca0007ffe008 */
[----:B------:R-:W-:Y:S01]  /*0200*/  STG.E desc[UR6][R2.64], R13 ;  /* 0x0000000d02007986 */ /* 0x000fe2000c101906 */
[----:B------:R-:W-:Y:S05]  /*0210*/  EXIT ;  /* 0x000000000000794d */ /* 0x000fea0003800000 */
.L_x_0:
[----:B------:R-:W-:-:S00]  /*0220*/  BRA `(.L_x_0) ;  /* 0xfffffffc00fc7947 */ /* 0x000fc0000383ffff */
[----:B------:R-:W-:-:S00]  /*0230*/  NOP ;  /* 0x0000000000007918 */ /* 0x000fc00000000000 */
        /* <DEDUP_REMOVED lines=12> */
.L_x_1:


//--------------------- .nv.shared._Z10stencil_ldPiS_ --------------------------
	.section	.nv.shared._Z10stencil_ldPiS_,"aw",@nobits
	.sectionflags	@""
	.align	4
.nv.shared._Z10stencil_ldPiS_:
	.zero		1060


//--------------------- .nv.shared.reserved.0     --------------------------
	.section	.nv.shared.reserved.0,"aw",@nobits
	.weak		__nv_reservedSMEM_offset_0_alias
	.size		__nv_reservedSMEM_offset_0_alias, 0, 64
	.other		__nv_reservedSMEM_offset_0_alias,@"STO_CUDA_RESERVED_SHARED STV_DEFAULT"
__nv_reservedSMEM_offset_0_alias:
	.zero		0
	.zero		64


//--------------------- .nv.constant0._Z10stencil_ldPiS_ --------------------------
	.section	.nv.constant0._Z10stencil_ldPiS_,"a",@progbits
	.sectionflags	@""
	.align	4
.nv.constant0._Z10stencil_ldPiS_:
	.zero		912


//--------------------- SYMBOLS --------------------------

	.type		.nv.reservedSmem.offset0,@object
	.size		.nv.reservedSmem.offset0,0x4
	.type		.nv.reservedSmem.cap,@object
	.size		.nv.reservedSmem.cap,0x4
